//
// Generated by NVIDIA NVVM Compiler
//
// Compiler Build ID: CL-36424714
// Cuda compilation tools, release 13.0, V13.0.88
// Based on NVVM 20.0.0
//

.version 9.0
.target sm_100
.address_size 64

	// .globl	_Z7vec_addPKfS0_Pfi

.visible .entry _Z7vec_addPKfS0_Pfi(
	.param .u64 .ptr .align 1 _Z7vec_addPKfS0_Pfi_param_0,
	.param .u64 .ptr .align 1 _Z7vec_addPKfS0_Pfi_param_1,
	.param .u64 .ptr .align 1 _Z7vec_addPKfS0_Pfi_param_2,
	.param .u32 _Z7vec_addPKfS0_Pfi_param_3
)
{
	.reg .pred 	%p<2>;
	.reg .b32 	%r<9>;
	.reg .b32 	%f<4>;
	.reg .b64 	%rd<11>;

	ld.param.u64 	%rd1, [_Z7vec_addPKfS0_Pfi_param_0];
	ld.param.u64 	%rd2, [_Z7vec_addPKfS0_Pfi_param_1];
	ld.param.u64 	%rd3, [_Z7vec_addPKfS0_Pfi_param_2];
	ld.param.u32 	%r2, [_Z7vec_addPKfS0_Pfi_param_3];
	mov.u32 	%r3, %ntid.x;
	mov.u32 	%r4, %ctaid.x;
	mov.u32 	%r5, %ctaid.y;
	mov.u32 	%r6, %nctaid.x;
	mad.lo.s32 	%r7, %r5, %r6, %r4;
	mov.u32 	%r8, %tid.x;
	mad.lo.s32 	%r1, %r7, %r3, %r8;
	setp.ge.u32 	%p1, %r1, %r2;
	@%p1 bra 	$L__BB0_2;
	cvta.to.global.u64 	%rd4, %rd2;
	cvta.to.global.u64 	%rd5, %rd1;
	cvta.to.global.u64 	%rd6, %rd3;
	mul.wide.u32 	%rd7, %r1, 4;
	add.s64 	%rd8, %rd4, %rd7;
	ld.global.f32 	%f1, [%rd8];
	add.s64 	%rd9, %rd5, %rd7;
	ld.global.f32 	%f2, [%rd9];
	add.f32 	%f3, %f1, %f2;
	add.s64 	%rd10, %rd6, %rd7;
	st.global.f32 	[%rd10], %f3;
$L__BB0_2:
	ret;

}


// ===== COMPILED SASS (sm_100) =====

	.target	sm_100

	.elftype	@"ET_EXEC"


//--------------------- .note.nv.tkinfo           --------------------------
	.section	.note.nv.tkinfo,"",@"SHT_NOTE"
	.sectionflags	@"SHF_NOTE_NV_TKINFO"
	.tkinfo
        /*0018*/ 	.word	0x00000002
        /*0030*/ 	.string	""
        /*0030*/ 	.string	"ptxas"
        /*0030*/ 	.string	"Cuda compilation tools, release 13.0, V13.0.88"
        /*0030*/ 	.string	"Build cuda_13.0.r13.0/compiler.36424714_0"
        /*0030*/ 	.string	"-arch sm_100 -m 64 "



//--------------------- .note.nv.cuinfo           --------------------------
	.section	.note.nv.cuinfo,"",@"SHT_NOTE"
	.sectionflags	@"SHF_NOTE_NV_CUINFO"
        /*0018*/ 	.short	0x0002
        /*001a*/ 	.short	0x0064
        /*001c*/ 	.short	0x0082
	.zero		2


//--------------------- .nv.info                  --------------------------
	.section	.nv.info,"",@"SHT_CUDA_INFO"
	.align	4


	//----- nvinfo : EIATTR_REGCOUNT
	.align		4
        /*0000*/ 	.byte	0x04, 0x2f
        /*0002*/ 	.short	(.L_1 - .L_0)
	.align		4
.L_0:
        /*0004*/ 	.word	index@(_Z7vec_addPKfS0_Pfi)
        /*0008*/ 	.word	0x0000000c


	//----- nvinfo : EIATTR_FRAME_SIZE
	.align		4
.L_1:
        /*000c*/ 	.byte	0x04, 0x11
        /*000e*/ 	.short	(.L_3 - .L_2)
	.align		4
.L_2:
        /*0010*/ 	.word	index@(_Z7vec_addPKfS0_Pfi)
        /*0014*/ 	.word	0x00000000


	//----- nvinfo : EIATTR_MIN_STACK_SIZE
	.align		4
.L_3:
        /*0018*/ 	.byte	0x04, 0x12
        /*001a*/ 	.short	(.L_5 - .L_4)
	.align		4
.L_4:
        /*001c*/ 	.word	index@(_Z7vec_addPKfS0_Pfi)
        /*0020*/ 	.word	0x00000000
.L_5:


//--------------------- .nv.compat                --------------------------
	.section	.nv.compat,"",@"SHT_CUDA_COMPAT_INFO"
	.align	4
        /*0000*/ 	.byte	0x02, 0x09, 0x00, 0x00, 0x02, 0x02, 0x01, 0x00, 0x02, 0x05, 0x05, 0x00, 0x03, 0x07, 0x01, 0x01
        /*0010*/ 	.byte	0x02, 0x03, 0x00, 0x00, 0x02, 0x06, 0x01, 0x00, 0x04, 0x0b, 0x08, 0x00, 0x09, 0x00, 0x00, 0x00
        /*0020*/ 	.byte	0x00, 0x00, 0x00, 0x00


//--------------------- .nv.info._Z7vec_addPKfS0_Pfi --------------------------
	.section	.nv.info._Z7vec_addPKfS0_Pfi,"",@"SHT_CUDA_INFO"
	.sectionflags	@""
	.align	4


	//----- nvinfo : EIATTR_CUDA_API_VERSION
	.align		4
        /*0000*/ 	.byte	0x04, 0x37
        /*0002*/ 	.short	(.L_7 - .L_6)
.L_6:
        /*0004*/ 	.word	0x00000082


	//----- nvinfo : EIATTR_KPARAM_INFO
	.align		4
.L_7:
        /*0008*/ 	.byte	0x04, 0x17
        /*000a*/ 	.short	(.L_9 - .L_8)
.L_8:
        /*000c*/ 	.word	0x00000000
        /*0010*/ 	.short	0x0003
        /*0012*/ 	.short	0x0018
        /*0014*/ 	.byte	0x00, 0xf0, 0x11, 0x00


	//----- nvinfo : EIATTR_KPARAM_INFO
	.align		4
.L_9:
        /*0018*/ 	.byte	0x04, 0x17
        /*001a*/ 	.short	(.L_11 - .L_10)
.L_10:
        /*001c*/ 	.word	0x00000000
        /*0020*/ 	.short	0x0002
        /*0022*/ 	.short	0x0010
        /*0024*/ 	.byte	0x00, 0xf5, 0x21, 0x00


	//----- nvinfo : EIATTR_KPARAM_INFO
	.align		4
.L_11:
        /*0028*/ 	.byte	0x04, 0x17
        /*002a*/ 	.short	(.L_13 - .L_12)
.L_12:
        /*002c*/ 	.word	0x00000000
        /*0030*/ 	.short	0x0001
        /*0032*/ 	.short	0x0008
        /*0034*/ 	.byte	0x00, 0xf5, 0x21, 0x00


	//----- nvinfo : EIATTR_KPARAM_INFO
	.align		4
.L_13:
        /*0038*/ 	.byte	0x04, 0x17
        /*003a*/ 	.short	(.L_15 - .L_14)
.L_14:
        /*003c*/ 	.word	0x00000000
        /*0040*/ 	.short	0x0000
        /*0042*/ 	.short	0x0000
        /*0044*/ 	.byte	0x00, 0xf5, 0x21, 0x00


	//----- nvinfo : EIATTR_SPARSE_MMA_MASK
	.align		4
.L_15:
        /*0048*/ 	.byte	0x03, 0x50
        /*004a*/ 	.short	0x0000


	//----- nvinfo : EIATTR_MAXREG_COUNT
	.align		4
        /*004c*/ 	.byte	0x03, 0x1b
        /*004e*/ 	.short	0x00ff


	//----- nvinfo : EIATTR_MERCURY_ISA_VERSION
	.align		4
        /*0050*/ 	.byte	0x03, 0x5f
        /*0052*/ 	.short	0x0101


	//----- nvinfo : EIATTR_VRC_CTA_INIT_COUNT
	.align		4
        /*0054*/ 	.byte	0x02, 0x4a
	.zero		1
	.zero		1


	//----- nvinfo : EIATTR_EXIT_INSTR_OFFSETS
	.align		4
        /*0058*/ 	.byte	0x04, 0x1c
        /*005a*/ 	.short	(.L_17 - .L_16)


	//   ....[0]....
.L_16:
        /*005c*/ 	.word	0x000000a0


	//   ....[1]....
        /*0060*/ 	.word	0x00000160


	//----- nvinfo : EIATTR_CBANK_PARAM_SIZE
	.align		4
.L_17:
        /*0064*/ 	.byte	0x03, 0x19
        /*0066*/ 	.short	0x001c


	//----- nvinfo : EIATTR_PARAM_CBANK
	.align		4
        /*0068*/ 	.byte	0x04, 0x0a
        /*006a*/ 	.short	(.L_19 - .L_18)
	.align		4
.L_18:
        /*006c*/ 	.word	index@(.nv.constant0._Z7vec_addPKfS0_Pfi)
        /*0070*/ 	.short	0x0380
        /*0072*/ 	.short	0x001c


	//----- nvinfo : EIATTR_SW_WAR
	.align		4
.L_19:
        /*0074*/ 	.byte	0x04, 0x36
        /*0076*/ 	.short	(.L_21 - .L_20)
.L_20:
        /*0078*/ 	.word	0x00000008
.L_21:


//--------------------- .nv.callgraph             --------------------------
	.section	.nv.callgraph,"",@"SHT_CUDA_CALLGRAPH"
	.align	4
	.sectionentsize	8
	.align		4
        /*0000*/ 	.word	0x00000000
	.align		4
        /*0004*/ 	.word	0xffffffff
	.align		4
        /*0008*/ 	.word	0x00000000
	.align		4
        /*000c*/ 	.word	0xfffffffe
	.align		4
        /*0010*/ 	.word	0x00000000
	.align		4
        /*0014*/ 	.word	0xfffffffd
	.align		4
        /*0018*/ 	.word	0x00000000
	.align		4
        /*001c*/ 	.word	0xfffffffc


//--------------------- .text._Z7vec_addPKfS0_Pfi --------------------------
	.section	.text._Z7vec_addPKfS0_Pfi,"ax",@progbits
	.align	128
        .global         _Z7vec_addPKfS0_Pfi
        .type           _Z7vec_addPKfS0_Pfi,@function
        .size           _Z7vec_addPKfS0_Pfi,(.L_x_1 - _Z7vec_addPKfS0_Pfi)
        .other          _Z7vec_addPKfS0_Pfi,@"STO_CUDA_ENTRY STV_DEFAULT"
_Z7vec_addPKfS0_Pfi:
.text._Z7vec_addPKfS0_Pfi:
[----:B------:R-:W-:Y:S01]  /*0000*/  LDC R1, c[0x0][0x37c] ;  /* 0x0000df00ff017b82 */ /* 0x000fe20000000800 */
[----:B------:R-:W0:Y:S01]  /*0010*/  S2R R0, SR_CTAID.Y ;  /* 0x0000000000007919 */ /* 0x000e220000002600 */
[----:B------:R-:W1:Y:S06]  /*0020*/  LDCU UR4, c[0x0][0x360] ;  /* 0x00006c00ff0477ac */ /* 0x000e6c0008000800 */
[----:B------:R-:W0:Y:S01]  /*0030*/  S2UR UR5, SR_CTAID.X ;  /* 0x00000000000579c3 */ /* 0x000e220000002500 */
[----:B------:R-:W1:Y:S01]  /*0040*/  S2R R9, SR_TID.X ;  /* 0x0000000000097919 */ /* 0x000e620000002100 */
[----:B------:R-:W2:Y:S06]  /*0050*/  LDCU UR6, c[0x0][0x398] ;  /* 0x00007300ff0677ac */ /* 0x000eac0008000800 */
[----:B------:R-:W0:Y:S02]  /*0060*/  LDC R3, c[0x0][0x370] ;  /* 0x0000dc00ff037b82 */ /* 0x000e240000000800 */
[----:B0-----:R-:W-:-:S04]  /*0070*/  IMAD R0, R0, R3, UR5 ;  /* 0x0000000500007e24 */ /* 0x001fc8000f8e0203 */
[----:B-1----:R-:W-:-:S05]  /*0080*/  IMAD R9, R0, UR4, R9 ;  /* 0x0000000400097c24 */ /* 0x002fca000f8e0209 */
[----:B--2---:R-:W-:-:S13]  /*0090*/  ISETP.GE.U32.AND P0, PT, R9, UR6, PT ;  /* 0x0000000609007c0c */ /* 0x004fda000bf06070 */
[----:B------:R-:W-:Y:S05]  /*00a0*/  @P0 EXIT ;  /* 0x000000000000094d */ /* 0x000fea0003800000 */
[----:B------:R-:W0:Y:S01]  /*00b0*/  LDC.64 R2, c[0x0][0x388] ;  /* 0x0000e200ff027b82 */ /* 0x000e220000000a00 */
[----:B------:R-:W1:Y:S07]  /*00c0*/  LDCU.64 UR4, c[0x0][0x358] ;  /* 0x00006b00ff0477ac */ /* 0x000e6e0008000a00 */
[----:B------:R-:W2:Y:S08]  /*00d0*/  LDC.64 R4, c[0x0][0x380] ;  /* 0x0000e000ff047b82 */ /* 0x000eb00000000a00 */
[----:B------:R-:W3:Y:S01]  /*00e0*/  LDC.64 R6, c[0x0][0x390] ;  /* 0x0000e400ff067b82 */ /* 0x000ee20000000a00 */
[----:B0-----:R-:W-:-:S06]  /*00f0*/  IMAD.WIDE.U32 R2, R9, 0x4, R2 ;  /* 0x0000000409027825 */ /* 0x001fcc00078e0002 */
[----:B-1----:R-:W4:Y:S01]  /*0100*/  LDG.E R2, desc[UR4][R2.64] ;  /* 0x0000000402027981 */ /* 0x002f22000c1e1900 */
[----:B--2---:R-:W-:-:S06]  /*0110*/  IMAD.WIDE.U32 R4, R9, 0x4, R4 ;  /* 0x0000000409047825 */ /* 0x004fcc00078e0004 */
[----:B------:R-:W4:Y:S01]  /*0120*/  LDG.E R5, desc[UR4][R4.64] ;  /* 0x0000000404057981 */ /* 0x000f22000c1e1900 */
[----:B---3--:R-:W-:-:S04]  /*0130*/  IMAD.WIDE.U32 R6, R9, 0x4, R6 ;  /* 0x0000000409067825 */ /* 0x008fc800078e0006 */
[----:B----4-:R-:W-:-:S05]  /*0140*/  FADD R9, R2, R5 ;  /* 0x0000000502097221 */ /* 0x010fca0000000000 */
[----:B------:R-:W-:Y:S01]  /*0150*/  STG.E desc[UR4][R6.64], R9 ;  /* 0x0000000906007986 */ /* 0x000fe2000c101904 */
[----:B------:R-:W-:Y:S05]  /*0160*/  EXIT ;  /* 0x000000000000794d */ /* 0x000fea0003800000 */
.L_x_0:
[----:B------:R-:W-:-:S00]  /*0170*/  BRA `(.L_x_0) ;  /* 0xfffffffc00fc7947 */ /* 0x000fc0000383ffff */
[----:B------:R-:W-:-:S00]  /*0180*/  NOP ;  /* 0x0000000000007918 */ /* 0x000fc00000000000 */
[----:B------:R-:W-:-:S00]  /*0190*/  NOP ;  /* 0x0000000000007918 */ /* 0x000fc00000000000 */
[----:B------:R-:W-:-:S00]  /*01a0*/  NOP ;  /* 0x0000000000007918 */ /* 0x000fc00000000000 */
[----:B------:R-:W-:-:S00]  /*01b0*/  NOP ;  /* 0x0000000000007918 */ /* 0x000fc00000000000 */
[----:B------:R-:W-:-:S00]  /*01c0*/  NOP ;  /* 0x0000000000007918 */ /* 0x000fc00000000000 */
[----:B------:R-:W-:-:S00]  /*01d0*/  NOP ;  /* 0x0000000000007918 */ /* 0x000fc00000000000 */
[----:B------:R-:W-:-:S00]  /*01e0*/  NOP ;  /* 0x0000000000007918 */ /* 0x000fc00000000000 */
[----:B------:R-:W-:-:S00]  /*01f0*/  NOP ;  /* 0x0000000000007918 */ /* 0x000fc00000000000 */
.L_x_1:


//--------------------- .nv.shared.reserved.0     --------------------------
	.section	.nv.shared.reserved.0,"aw",@nobits
	.weak		__nv_reservedSMEM_offset_0_alias
	.size		__nv_reservedSMEM_offset_0_alias, 0, 64
	.other		__nv_reservedSMEM_offset_0_alias,@"STO_CUDA_RESERVED_SHARED STV_DEFAULT"
__nv_reservedSMEM_offset_0_alias:
	.zero		0
	.zero		64


//--------------------- .nv.constant0._Z7vec_addPKfS0_Pfi --------------------------
	.section	.nv.constant0._Z7vec_addPKfS0_Pfi,"a",@progbits
	.sectionflags	@""
	.align	4
.nv.constant0._Z7vec_addPKfS0_Pfi:
	.zero		924


//--------------------- SYMBOLS --------------------------

	.type		.nv.reservedSmem.offset0,@object
	.size		.nv.reservedSmem.offset0,0x4
